//
// Generated by NVIDIA NVVM Compiler
//
// Compiler Build ID: CL-36424714
// Cuda compilation tools, release 13.0, V13.0.88
// Based on NVVM 20.0.0
//

.version 9.0
.target sm_100
.address_size 64

	// .globl	_Z4initPii

.visible .entry _Z4initPii(
	.param .u64 .ptr .align 1 _Z4initPii_param_0,
	.param .u32 _Z4initPii_param_1
)
{
	.reg .pred 	%p<2>;
	.reg .b32 	%r<7>;
	.reg .b64 	%rd<5>;

	ld.param.u64 	%rd1, [_Z4initPii_param_0];
	ld.param.u32 	%r2, [_Z4initPii_param_1];
	mov.u32 	%r3, %ctaid.x;
	mov.u32 	%r4, %ntid.x;
	mov.u32 	%r5, %tid.x;
	mad.lo.s32 	%r1, %r3, %r4, %r5;
	setp.ge.s32 	%p1, %r1, %r2;
	@%p1 bra 	$L__BB0_2;
	cvta.to.global.u64 	%rd2, %rd1;
	mul.wide.s32 	%rd3, %r1, 4;
	add.s64 	%rd4, %rd2, %rd3;
	mov.b32 	%r6, 0;
	st.global.u32 	[%rd4], %r6;
$L__BB0_2:
	ret;

}
	// .globl	_Z5countPiS_i
.visible .entry _Z5countPiS_i(
	.param .u64 .ptr .align 1 _Z5countPiS_i_param_0,
	.param .u64 .ptr .align 1 _Z5countPiS_i_param_1,
	.param .u32 _Z5countPiS_i_param_2
)
{
	.reg .pred 	%p<2>;
	.reg .b32 	%r<8>;
	.reg .b64 	%rd<9>;

	ld.param.u64 	%rd1, [_Z5countPiS_i_param_0];
	ld.param.u64 	%rd2, [_Z5countPiS_i_param_1];
	ld.param.u32 	%r2, [_Z5countPiS_i_param_2];
	mov.u32 	%r3, %ctaid.x;
	mov.u32 	%r4, %ntid.x;
	mov.u32 	%r5, %tid.x;
	mad.lo.s32 	%r1, %r3, %r4, %r5;
	setp.ge.s32 	%p1, %r1, %r2;
	@%p1 bra 	$L__BB1_2;
	cvta.to.global.u64 	%rd3, %rd2;
	cvta.to.global.u64 	%rd4, %rd1;
	mul.wide.s32 	%rd5, %r1, 4;
	add.s64 	%rd6, %rd3, %rd5;
	ld.global.u32 	%r6, [%rd6];
	mul.wide.s32 	%rd7, %r6, 4;
	add.s64 	%rd8, %rd4, %rd7;
	atom.global.add.u32 	%r7, [%rd8], 1;
$L__BB1_2:
	ret;

}
	// .globl	_Z4sortPiS_ii
.visible .entry _Z4sortPiS_ii(
	.param .u64 .ptr .align 1 _Z4sortPiS_ii_param_0,
	.param .u64 .ptr .align 1 _Z4sortPiS_ii_param_1,
	.param .u32 _Z4sortPiS_ii_param_2,
	.param .u32 _Z4sortPiS_ii_param_3
)
{
	.reg .pred 	%p<4>;
	.reg .b32 	%r<11>;
	.reg .b64 	%rd<9>;

	ld.param.u64 	%rd2, [_Z4sortPiS_ii_param_0];
	ld.param.u64 	%rd3, [_Z4sortPiS_ii_param_1];
	ld.param.u32 	%r10, [_Z4sortPiS_ii_param_2];
	ld.param.u32 	%r5, [_Z4sortPiS_ii_param_3];
	mov.u32 	%r6, %ctaid.x;
	mov.u32 	%r7, %ntid.x;
	mov.u32 	%r8, %tid.x;
	mad.lo.s32 	%r1, %r6, %r7, %r8;
	setp.ge.s32 	%p1, %r1, %r5;
	@%p1 bra 	$L__BB2_5;
	cvta.to.global.u64 	%rd1, %rd2;
$L__BB2_2:
	setp.lt.s32 	%p2, %r10, 1;
	@%p2 bra 	$L__BB2_5;
	add.s32 	%r3, %r10, -1;
	mul.wide.u32 	%rd4, %r10, 4;
	add.s64 	%rd5, %rd1, %rd4;
	ld.global.u32 	%r9, [%rd5+-8];
	setp.gt.s32 	%p3, %r9, %r1;
	mov.u32 	%r10, %r3;
	@%p3 bra 	$L__BB2_2;
	cvta.to.global.u64 	%rd6, %rd3;
	mul.wide.s32 	%rd7, %r1, 4;
	add.s64 	%rd8, %rd6, %rd7;
	st.global.u32 	[%rd8], %r3;
$L__BB2_5:
	ret;

}
	// .globl	_Z4scanPiS_i
.visible .entry _Z4scanPiS_i(
	.param .u64 .ptr .align 1 _Z4scanPiS_i_param_0,
	.param .u64 .ptr .align 1 _Z4scanPiS_i_param_1,
	.param .u32 _Z4scanPiS_i_param_2
)
{
	.reg .pred 	%p<5>;
	.reg .b32 	%r<15>;
	.reg .b64 	%rd<10>;

	ld.param.u64 	%rd4, [_Z4scanPiS_i_param_0];
	ld.param.u64 	%rd5, [_Z4scanPiS_i_param_1];
	ld.param.u32 	%r4, [_Z4scanPiS_i_param_2];
	cvta.to.global.u64 	%rd1, %rd5;
	mov.u32 	%r5, %ctaid.x;
	mov.u32 	%r6, %ntid.x;
	mov.u32 	%r7, %tid.x;
	mad.lo.s32 	%r1, %r5, %r6, %r7;
	setp.ge.s32 	%p1, %r1, %r4;
	setp.lt.s32 	%p2, %r4, 2;
	or.pred  	%p3, %p1, %p2;
	@%p3 bra 	$L__BB3_3;
	cvta.to.global.u64 	%rd6, %rd4;
	mul.wide.s32 	%rd7, %r1, 4;
	add.s64 	%rd2, %rd6, %rd7;
	add.s64 	%rd3, %rd1, %rd7;
	mov.b32 	%r14, 1;
$L__BB3_2:
	ld.global.u32 	%r9, [%rd2];
	st.global.u32 	[%rd3], %r9;
	bar.sync 	0;
	sub.s32 	%r10, %r1, %r14;
	mul.wide.s32 	%rd8, %r10, 4;
	add.s64 	%rd9, %rd1, %rd8;
	ld.global.u32 	%r11, [%rd9];
	ld.global.u32 	%r12, [%rd2];
	add.s32 	%r13, %r12, %r11;
	st.global.u32 	[%rd2], %r13;
	bar.sync 	0;
	shl.b32 	%r14, %r14, 1;
	setp.lt.s32 	%p4, %r14, %r4;
	@%p4 bra 	$L__BB3_2;
$L__BB3_3:
	ret;

}


// ===== COMPILED SASS (sm_100) =====

	.target	sm_100

	.elftype	@"ET_EXEC"


//--------------------- .note.nv.tkinfo           --------------------------
	.section	.note.nv.tkinfo,"",@"SHT_NOTE"
	.sectionflags	@"SHF_NOTE_NV_TKINFO"
	.tkinfo
        /*0018*/ 	.word	0x00000002
        /*0030*/ 	.string	""
        /*0030*/ 	.string	"ptxas"
        /*0030*/ 	.string	"Cuda compilation tools, release 13.0, V13.0.88"
        /*0030*/ 	.string	"Build cuda_13.0.r13.0/compiler.36424714_0"
        /*0030*/ 	.string	"-arch sm_100 -m 64 "



//--------------------- .note.nv.cuinfo           --------------------------
	.section	.note.nv.cuinfo,"",@"SHT_NOTE"
	.sectionflags	@"SHF_NOTE_NV_CUINFO"
        /*0018*/ 	.short	0x0002
        /*001a*/ 	.short	0x0064
        /*001c*/ 	.short	0x0082
	.zero		2


//--------------------- .nv.info                  --------------------------
	.section	.nv.info,"",@"SHT_CUDA_INFO"
	.align	4


	//----- nvinfo : EIATTR_REGCOUNT
	.align		4
        /*0000*/ 	.byte	0x04, 0x2f
        /*0002*/ 	.short	(.L_1 - .L_0)
	.align		4
.L_0:
        /*0004*/ 	.word	index@(_Z4initPii)
        /*0008*/ 	.word	0x00000008


	//----- nvinfo : EIATTR_FRAME_SIZE
	.align		4
.L_1:
        /*000c*/ 	.byte	0x04, 0x11
        /*000e*/ 	.short	(.L_3 - .L_2)
	.align		4
.L_2:
        /*0010*/ 	.word	index@(_Z4initPii)
        /*0014*/ 	.word	0x00000000


	//----- nvinfo : EIATTR_REGCOUNT
	.align		4
.L_3:
        /*0018*/ 	.byte	0x04, 0x2f
        /*001a*/ 	.short	(.L_5 - .L_4)
	.align		4
.L_4:
        /*001c*/ 	.word	index@(_Z5countPiS_i)
        /*0020*/ 	.word	0x0000000a


	//----- nvinfo : EIATTR_FRAME_SIZE
	.align		4
.L_5:
        /*0024*/ 	.byte	0x04, 0x11
        /*0026*/ 	.short	(.L_7 - .L_6)
	.align		4
.L_6:
        /*0028*/ 	.word	index@(_Z5countPiS_i)
        /*002c*/ 	.word	0x00000000


	//----- nvinfo : EIATTR_REGCOUNT
	.align		4
.L_7:
        /*0030*/ 	.byte	0x04, 0x2f
        /*0032*/ 	.short	(.L_9 - .L_8)
	.align		4
.L_8:
        /*0034*/ 	.word	index@(_Z4sortPiS_ii)
        /*0038*/ 	.word	0x0000000e


	//----- nvinfo : EIATTR_FRAME_SIZE
	.align		4
.L_9:
        /*003c*/ 	.byte	0x04, 0x11
        /*003e*/ 	.short	(.L_11 - .L_10)
	.align		4
.L_10:
        /*0040*/ 	.word	index@(_Z4sortPiS_ii)
        /*0044*/ 	.word	0x00000000


	//----- nvinfo : EIATTR_REGCOUNT
	.align		4
.L_11:
        /*0048*/ 	.byte	0x04, 0x2f
        /*004a*/ 	.short	(.L_13 - .L_12)
	.align		4
.L_12:
        /*004c*/ 	.word	index@(_Z4scanPiS_i)
        /*0050*/ 	.word	0x00000012


	//----- nvinfo : EIATTR_FRAME_SIZE
	.align		4
.L_13:
        /*0054*/ 	.byte	0x04, 0x11
        /*0056*/ 	.short	(.L_15 - .L_14)
	.align		4
.L_14:
        /*0058*/ 	.word	index@(_Z4scanPiS_i)
        /*005c*/ 	.word	0x00000000


	//----- nvinfo : EIATTR_MIN_STACK_SIZE
	.align		4
.L_15:
        /*0060*/ 	.byte	0x04, 0x12
        /*0062*/ 	.short	(.L_17 - .L_16)
	.align		4
.L_16:
        /*0064*/ 	.word	index@(_Z4scanPiS_i)
        /*0068*/ 	.word	0x00000000


	//----- nvinfo : EIATTR_MIN_STACK_SIZE
	.align		4
.L_17:
        /*006c*/ 	.byte	0x04, 0x12
        /*006e*/ 	.short	(.L_19 - .L_18)
	.align		4
.L_18:
        /*0070*/ 	.word	index@(_Z4sortPiS_ii)
        /*0074*/ 	.word	0x00000000


	//----- nvinfo : EIATTR_MIN_STACK_SIZE
	.align		4
.L_19:
        /*0078*/ 	.byte	0x04, 0x12
        /*007a*/ 	.short	(.L_21 - .L_20)
	.align		4
.L_20:
        /*007c*/ 	.word	index@(_Z5countPiS_i)
        /*0080*/ 	.word	0x00000000


	//----- nvinfo : EIATTR_MIN_STACK_SIZE
	.align		4
.L_21:
        /*0084*/ 	.byte	0x04, 0x12
        /*0086*/ 	.short	(.L_23 - .L_22)
	.align		4
.L_22:
        /*0088*/ 	.word	index@(_Z4initPii)
        /*008c*/ 	.word	0x00000000
.L_23:


//--------------------- .nv.compat                --------------------------
	.section	.nv.compat,"",@"SHT_CUDA_COMPAT_INFO"
	.align	4
        /*0000*/ 	.byte	0x02, 0x09, 0x00, 0x00, 0x02, 0x02, 0x01, 0x00, 0x02, 0x05, 0x05, 0x00, 0x03, 0x07, 0x01, 0x01
        /*0010*/ 	.byte	0x02, 0x03, 0x00, 0x00, 0x02, 0x06, 0x01, 0x00, 0x04, 0x0b, 0x08, 0x00, 0x09, 0x00, 0x00, 0x00
        /*0020*/ 	.byte	0x00, 0x00, 0x00, 0x00


//--------------------- .nv.info._Z4scanPiS_i     --------------------------
	.section	.nv.info._Z4scanPiS_i,"",@"SHT_CUDA_INFO"
	.sectionflags	@""
	.align	4


	//----- nvinfo : EIATTR_CUDA_API_VERSION
	.align		4
        /*0000*/ 	.byte	0x04, 0x37
        /*0002*/ 	.short	(.L_25 - .L_24)
.L_24:
        /*0004*/ 	.word	0x00000082


	//----- nvinfo : EIATTR_KPARAM_INFO
	.align		4
.L_25:
        /*0008*/ 	.byte	0x04, 0x17
        /*000a*/ 	.short	(.L_27 - .L_26)
.L_26:
        /*000c*/ 	.word	0x00000000
        /*0010*/ 	.short	0x0002
        /*0012*/ 	.short	0x0010
        /*0014*/ 	.byte	0x00, 0xf0, 0x11, 0x00


	//----- nvinfo : EIATTR_KPARAM_INFO
	.align		4
.L_27:
        /*0018*/ 	.byte	0x04, 0x17
        /*001a*/ 	.short	(.L_29 - .L_28)
.L_28:
        /*001c*/ 	.word	0x00000000
        /*0020*/ 	.short	0x0001
        /*0022*/ 	.short	0x0008
        /*0024*/ 	.byte	0x00, 0xf5, 0x21, 0x00


	//----- nvinfo : EIATTR_KPARAM_INFO
	.align		4
.L_29:
        /*0028*/ 	.byte	0x04, 0x17
        /*002a*/ 	.short	(.L_31 - .L_30)
.L_30:
        /*002c*/ 	.word	0x00000000
        /*0030*/ 	.short	0x0000
        /*0032*/ 	.short	0x0000
        /*0034*/ 	.byte	0x00, 0xf5, 0x21, 0x00


	//----- nvinfo : EIATTR_SPARSE_MMA_MASK
	.align		4
.L_31:
        /*0038*/ 	.byte	0x03, 0x50
        /*003a*/ 	.short	0x0000


	//----- nvinfo : EIATTR_MAXREG_COUNT
	.align		4
        /*003c*/ 	.byte	0x03, 0x1b
        /*003e*/ 	.short	0x00ff


	//----- nvinfo : EIATTR_NUM_BARRIERS
	.align		4
        /*0040*/ 	.byte	0x02, 0x4c
        /*0042*/ 	.byte	0x01
	.zero		1


	//----- nvinfo : EIATTR_MERCURY_ISA_VERSION
	.align		4
        /*0044*/ 	.byte	0x03, 0x5f
        /*0046*/ 	.short	0x0101


	//----- nvinfo : EIATTR_VRC_CTA_INIT_COUNT
	.align		4
        /*0048*/ 	.byte	0x02, 0x4a
	.zero		1
	.zero		1


	//----- nvinfo : EIATTR_EXIT_INSTR_OFFSETS
	.align		4
        /*004c*/ 	.byte	0x04, 0x1c
        /*004e*/ 	.short	(.L_33 - .L_32)


	//   ....[0]....
.L_32:
        /*0050*/ 	.word	0x00000080


	//   ....[1]....
        /*0054*/ 	.word	0x000001c0


	//----- nvinfo : EIATTR_CBANK_PARAM_SIZE
	.align		4
.L_33:
        /*0058*/ 	.byte	0x03, 0x19
        /*005a*/ 	.short	0x0014


	//----- nvinfo : EIATTR_PARAM_CBANK
	.align		4
        /*005c*/ 	.byte	0x04, 0x0a
        /*005e*/ 	.short	(.L_35 - .L_34)
	.align		4
.L_34:
        /*0060*/ 	.word	index@(.nv.constant0._Z4scanPiS_i)
        /*0064*/ 	.short	0x0380
        /*0066*/ 	.short	0x0014


	//----- nvinfo : EIATTR_SW_WAR
	.align		4
.L_35:
        /*0068*/ 	.byte	0x04, 0x36
        /*006a*/ 	.short	(.L_37 - .L_36)
.L_36:
        /*006c*/ 	.word	0x00000008
.L_37:


//--------------------- .nv.info._Z4sortPiS_ii    --------------------------
	.section	.nv.info._Z4sortPiS_ii,"",@"SHT_CUDA_INFO"
	.sectionflags	@""
	.align	4


	//----- nvinfo : EIATTR_CUDA_API_VERSION
	.align		4
        /*0000*/ 	.byte	0x04, 0x37
        /*0002*/ 	.short	(.L_39 - .L_38)
.L_38:
        /*0004*/ 	.word	0x00000082


	//----- nvinfo : EIATTR_KPARAM_INFO
	.align		4
.L_39:
        /*0008*/ 	.byte	0x04, 0x17
        /*000a*/ 	.short	(.L_41 - .L_40)
.L_40:
        /*000c*/ 	.word	0x00000000
        /*0010*/ 	.short	0x0003
        /*0012*/ 	.short	0x0014
        /*0014*/ 	.byte	0x00, 0xf0, 0x11, 0x00


	//----- nvinfo : EIATTR_KPARAM_INFO
	.align		4
.L_41:
        /*0018*/ 	.byte	0x04, 0x17
        /*001a*/ 	.short	(.L_43 - .L_42)
.L_42:
        /*001c*/ 	.word	0x00000000
        /*0020*/ 	.short	0x0002
        /*0022*/ 	.short	0x0010
        /*0024*/ 	.byte	0x00, 0xf0, 0x11, 0x00


	//----- nvinfo : EIATTR_KPARAM_INFO
	.align		4
.L_43:
        /*0028*/ 	.byte	0x04, 0x17
        /*002a*/ 	.short	(.L_45 - .L_44)
.L_44:
        /*002c*/ 	.word	0x00000000
        /*0030*/ 	.short	0x0001
        /*0032*/ 	.short	0x0008
        /*0034*/ 	.byte	0x00, 0xf5, 0x21, 0x00


	//----- nvinfo : EIATTR_KPARAM_INFO
	.align		4
.L_45:
        /*0038*/ 	.byte	0x04, 0x17
        /*003a*/ 	.short	(.L_47 - .L_46)
.L_46:
        /*003c*/ 	.word	0x00000000
        /*0040*/ 	.short	0x0000
        /*0042*/ 	.short	0x0000
        /*0044*/ 	.byte	0x00, 0xf5, 0x21, 0x00


	//----- nvinfo : EIATTR_SPARSE_MMA_MASK
	.align		4
.L_47:
        /*0048*/ 	.byte	0x03, 0x50
        /*004a*/ 	.short	0x0000


	//----- nvinfo : EIATTR_MAXREG_COUNT
	.align		4
        /*004c*/ 	.byte	0x03, 0x1b
        /*004e*/ 	.short	0x00ff


	//----- nvinfo : EIATTR_MERCURY_ISA_VERSION
	.align		4
        /*0050*/ 	.byte	0x03, 0x5f
        /*0052*/ 	.short	0x0101


	//----- nvinfo : EIATTR_VRC_CTA_INIT_COUNT
	.align		4
        /*0054*/ 	.byte	0x02, 0x4a
	.zero		1
	.zero		1


	//----- nvinfo : EIATTR_EXIT_INSTR_OFFSETS
	.align		4
        /*0058*/ 	.byte	0x04, 0x1c
        /*005a*/ 	.short	(.L_49 - .L_48)


	//   ....[0]....
.L_48:
        /*005c*/ 	.word	0x00000070


	//   ....[1]....
        /*0060*/ 	.word	0x000000e0


	//   ....[2]....
        /*0064*/ 	.word	0x000001c0


	//----- nvinfo : EIATTR_CRS_STACK_SIZE
	.align		4
.L_49:
        /*0068*/ 	.byte	0x04, 0x1e
        /*006a*/ 	.short	(.L_51 - .L_50)
.L_50:
        /*006c*/ 	.word	0x00000000


	//----- nvinfo : EIATTR_CBANK_PARAM_SIZE
	.align		4
.L_51:
        /*0070*/ 	.byte	0x03, 0x19
        /*0072*/ 	.short	0x0018


	//----- nvinfo : EIATTR_PARAM_CBANK
	.align		4
        /*0074*/ 	.byte	0x04, 0x0a
        /*0076*/ 	.short	(.L_53 - .L_52)
	.align		4
.L_52:
        /*0078*/ 	.word	index@(.nv.constant0._Z4sortPiS_ii)
        /*007c*/ 	.short	0x0380
        /*007e*/ 	.short	0x0018


	//----- nvinfo : EIATTR_SW_WAR
	.align		4
.L_53:
        /*0080*/ 	.byte	0x04, 0x36
        /*0082*/ 	.short	(.L_55 - .L_54)
.L_54:
        /*0084*/ 	.word	0x00000008
.L_55:


//--------------------- .nv.info._Z5countPiS_i    --------------------------
	.section	.nv.info._Z5countPiS_i,"",@"SHT_CUDA_INFO"
	.sectionflags	@""
	.align	4


	//----- nvinfo : EIATTR_CUDA_API_VERSION
	.align		4
        /*0000*/ 	.byte	0x04, 0x37
        /*0002*/ 	.short	(.L_57 - .L_56)
.L_56:
        /*0004*/ 	.word	0x00000082


	//----- nvinfo : EIATTR_KPARAM_INFO
	.align		4
.L_57:
        /*0008*/ 	.byte	0x04, 0x17
        /*000a*/ 	.short	(.L_59 - .L_58)
.L_58:
        /*000c*/ 	.word	0x00000000
        /*0010*/ 	.short	0x0002
        /*0012*/ 	.short	0x0010
        /*0014*/ 	.byte	0x00, 0xf0, 0x11, 0x00


	//----- nvinfo : EIATTR_KPARAM_INFO
	.align		4
.L_59:
        /*0018*/ 	.byte	0x04, 0x17
        /*001a*/ 	.short	(.L_61 - .L_60)
.L_60:
        /*001c*/ 	.word	0x00000000
        /*0020*/ 	.short	0x0001
        /*0022*/ 	.short	0x0008
        /*0024*/ 	.byte	0x00, 0xf5, 0x21, 0x00


	//----- nvinfo : EIATTR_KPARAM_INFO
	.align		4
.L_61:
        /*0028*/ 	.byte	0x04, 0x17
        /*002a*/ 	.short	(.L_63 - .L_62)
.L_62:
        /*002c*/ 	.word	0x00000000
        /*0030*/ 	.short	0x0000
        /*0032*/ 	.short	0x0000
        /*0034*/ 	.byte	0x00, 0xf5, 0x21, 0x00


	//----- nvinfo : EIATTR_SPARSE_MMA_MASK
	.align		4
.L_63:
        /*0038*/ 	.byte	0x03, 0x50
        /*003a*/ 	.short	0x0000


	//----- nvinfo : EIATTR_MAXREG_COUNT
	.align		4
        /*003c*/ 	.byte	0x03, 0x1b
        /*003e*/ 	.short	0x00ff


	//----- nvinfo : EIATTR_MERCURY_ISA_VERSION
	.align		4
        /*0040*/ 	.byte	0x03, 0x5f
        /*0042*/ 	.short	0x0101


	//----- nvinfo : EIATTR_VRC_CTA_INIT_COUNT
	.align		4
        /*0044*/ 	.byte	0x02, 0x4a
	.zero		1
	.zero		1


	//----- nvinfo : EIATTR_EXIT_INSTR_OFFSETS
	.align		4
        /*0048*/ 	.byte	0x04, 0x1c
        /*004a*/ 	.short	(.L_65 - .L_64)


	//   ....[0]....
.L_64:
        /*004c*/ 	.word	0x00000070


	//   ....[1]....
        /*0050*/ 	.word	0x00000100


	//----- nvinfo : EIATTR_CBANK_PARAM_SIZE
	.align		4
.L_65:
        /*0054*/ 	.byte	0x03, 0x19
        /*0056*/ 	.short	0x0014


	//----- nvinfo : EIATTR_PARAM_CBANK
	.align		4
        /*0058*/ 	.byte	0x04, 0x0a
        /*005a*/ 	.short	(.L_67 - .L_66)
	.align		4
.L_66:
        /*005c*/ 	.word	index@(.nv.constant0._Z5countPiS_i)
        /*0060*/ 	.short	0x0380
        /*0062*/ 	.short	0x0014


	//----- nvinfo : EIATTR_SW_WAR
	.align		4
.L_67:
        /*0064*/ 	.byte	0x04, 0x36
        /*0066*/ 	.short	(.L_69 - .L_68)
.L_68:
        /*0068*/ 	.word	0x00000008
.L_69:


//--------------------- .nv.info._Z4initPii       --------------------------
	.section	.nv.info._Z4initPii,"",@"SHT_CUDA_INFO"
	.sectionflags	@""
	.align	4


	//----- nvinfo : EIATTR_CUDA_API_VERSION
	.align		4
        /*0000*/ 	.byte	0x04, 0x37
        /*0002*/ 	.short	(.L_71 - .L_70)
.L_70:
        /*0004*/ 	.word	0x00000082


	//----- nvinfo : EIATTR_KPARAM_INFO
	.align		4
.L_71:
        /*0008*/ 	.byte	0x04, 0x17
        /*000a*/ 	.short	(.L_73 - .L_72)
.L_72:
        /*000c*/ 	.word	0x00000000
        /*0010*/ 	.short	0x0001
        /*0012*/ 	.short	0x0008
        /*0014*/ 	.byte	0x00, 0xf0, 0x11, 0x00


	//----- nvinfo : EIATTR_KPARAM_INFO
	.align		4
.L_73:
        /*0018*/ 	.byte	0x04, 0x17
        /*001a*/ 	.short	(.L_75 - .L_74)
.L_74:
        /*001c*/ 	.word	0x00000000
        /*0020*/ 	.short	0x0000
        /*0022*/ 	.short	0x0000
        /*0024*/ 	.byte	0x00, 0xf5, 0x21, 0x00


	//----- nvinfo : EIATTR_SPARSE_MMA_MASK
	.align		4
.L_75:
        /*0028*/ 	.byte	0x03, 0x50
        /*002a*/ 	.short	0x0000


	//----- nvinfo : EIATTR_MAXREG_COUNT
	.align		4
        /*002c*/ 	.byte	0x03, 0x1b
        /*002e*/ 	.short	0x00ff


	//----- nvinfo : EIATTR_MERCURY_ISA_VERSION
	.align		4
        /*0030*/ 	.byte	0x03, 0x5f
        /*0032*/ 	.short	0x0101


	//----- nvinfo : EIATTR_VRC_CTA_INIT_COUNT
	.align		4
        /*0034*/ 	.byte	0x02, 0x4a
	.zero		1
	.zero		1


	//----- nvinfo : EIATTR_EXIT_INSTR_OFFSETS
	.align		4
        /*0038*/ 	.byte	0x04, 0x1c
        /*003a*/ 	.short	(.L_77 - .L_76)


	//   ....[0]....
.L_76:
        /*003c*/ 	.word	0x00000070


	//   ....[1]....
        /*0040*/ 	.word	0x000000c0


	//----- nvinfo : EIATTR_CBANK_PARAM_SIZE
	.align		4
.L_77:
        /*0044*/ 	.byte	0x03, 0x19
        /*0046*/ 	.short	0x000c


	//----- nvinfo : EIATTR_PARAM_CBANK
	.align		4
        /*0048*/ 	.byte	0x04, 0x0a
        /*004a*/ 	.short	(.L_79 - .L_78)
	.align		4
.L_78:
        /*004c*/ 	.word	index@(.nv.constant0._Z4initPii)
        /*0050*/ 	.short	0x0380
        /*0052*/ 	.short	0x000c


	//----- nvinfo : EIATTR_SW_WAR
	.align		4
.L_79:
        /*0054*/ 	.byte	0x04, 0x36
        /*0056*/ 	.short	(.L_81 - .L_80)
.L_80:
        /*0058*/ 	.word	0x00000008
.L_81:


//--------------------- .nv.callgraph             --------------------------
	.section	.nv.callgraph,"",@"SHT_CUDA_CALLGRAPH"
	.align	4
	.sectionentsize	8
	.align		4
        /*0000*/ 	.word	0x00000000
	.align		4
        /*0004*/ 	.word	0xffffffff
	.align		4
        /*0008*/ 	.word	0x00000000
	.align		4
        /*000c*/ 	.word	0xfffffffe
	.align		4
        /*0010*/ 	.word	0x00000000
	.align		4
        /*0014*/ 	.word	0xfffffffd
	.align		4
        /*0018*/ 	.word	0x00000000
	.align		4
        /*001c*/ 	.word	0xfffffffc


//--------------------- .text._Z4scanPiS_i        --------------------------
	.section	.text._Z4scanPiS_i,"ax",@progbits
	.align	128
        .global         _Z4scanPiS_i
        .type           _Z4scanPiS_i,@function
        .size           _Z4scanPiS_i,(.L_x_7 - _Z4scanPiS_i)
        .other          _Z4scanPiS_i,@"STO_CUDA_ENTRY STV_DEFAULT"
_Z4scanPiS_i:
.text._Z4scanPiS_i:
[----:B------:R-:W-:Y:S01]  /*0000*/  LDC R1, c[0x0][0x37c] ;  /* 0x0000df00ff017b82 */ /* 0x000fe20000000800 */
[----:B------:R-:W0:Y:S07]  /*0010*/  S2R R0, SR_TID.X ;  /* 0x0000000000007919 */ /* 0x000e2e0000002100 */
[----:B------:R-:W0:Y:S08]  /*0020*/  S2UR UR4, SR_CTAID.X ;  /* 0x00000000000479c3 */ /* 0x000e300000002500 */
[----:B------:R-:W0:Y:S08]  /*0030*/  LDC R11, c[0x0][0x360] ;  /* 0x0000d800ff0b7b82 */ /* 0x000e300000000800 */
[----:B------:R-:W1:Y:S01]  /*0040*/  LDC R10, c[0x0][0x390] ;  /* 0x0000e400ff0a7b82 */ /* 0x000e620000000800 */
[----:B0-----:R-:W-:Y:S01]  /*0050*/  IMAD R11, R11, UR4, R0 ;  /* 0x000000040b0b7c24 */ /* 0x001fe2000f8e0200 */
[----:B-1----:R-:W-:-:S04]  /*0060*/  ISETP.GE.AND P0, PT, R10, 0x2, PT ;  /* 0x000000020a00780c */ /* 0x002fc80003f06270 */
[----:B------:R-:W-:-:S13]  /*0070*/  ISETP.GE.OR P0, PT, R11, R10, !P0 ;  /* 0x0000000a0b00720c */ /* 0x000fda0004706670 */
[----:B------:R-:W-:Y:S05]  /*0080*/  @P0 EXIT ;  /* 0x000000000000094d */ /* 0x000fea0003800000 */
[----:B------:R-:W0:Y:S01]  /*0090*/  LDC.64 R2, c[0x0][0x380] ;  /* 0x0000e000ff027b82 */ /* 0x000e220000000a00 */
[----:B------:R-:W1:Y:S01]  /*00a0*/  LDCU.64 UR6, c[0x0][0x358] ;  /* 0x00006b00ff0677ac */ /* 0x000e620008000a00 */
[----:B------:R-:W-:-:S06]  /*00b0*/  UMOV UR4, 0x1 ;  /* 0x0000000100047882 */ /* 0x000fcc0000000000 */
[----:B------:R-:W2:Y:S01]  /*00c0*/  LDC.64 R8, c[0x0][0x388] ;  /* 0x0000e200ff087b82 */ /* 0x000ea20000000a00 */
[----:B0-----:R-:W-:-:S04]  /*00d0*/  IMAD.WIDE R2, R11, 0x4, R2 ;  /* 0x000000040b027825 */ /* 0x001fc800078e0202 */
[----:B-12---:R-:W-:-:S07]  /*00e0*/  IMAD.WIDE R4, R11, 0x4, R8 ;  /* 0x000000040b047825 */ /* 0x006fce00078e0208 */
.L_x_0:
[----:B0-----:R-:W2:Y:S01]  /*00f0*/  LDG.E R13, desc[UR6][R2.64] ;  /* 0x00000006020d7981 */ /* 0x001ea2000c1e1900 */
[----:B------:R-:W-:-:S05]  /*0100*/  IADD3 R7, PT, PT, R11, -UR4, RZ ;  /* 0x800000040b077c10 */ /* 0x000fca000fffe0ff */
[----:B------:R-:W-:Y:S01]  /*0110*/  IMAD.WIDE R6, R7, 0x4, R8 ;  /* 0x0000000407067825 */ /* 0x000fe200078e0208 */
[----:B--2---:R0:W-:Y:S01]  /*0120*/  STG.E desc[UR6][R4.64], R13 ;  /* 0x0000000d04007986 */ /* 0x0041e2000c101906 */
[----:B------:R-:W-:Y:S06]  /*0130*/  BAR.SYNC.DEFER_BLOCKING 0x0 ;  /* 0x0000000000007b1d */ /* 0x000fec0000010000 */
[----:B------:R-:W2:Y:S04]  /*0140*/  LDG.E R6, desc[UR6][R6.64] ;  /* 0x0000000606067981 */ /* 0x000ea8000c1e1900 */
[----:B------:R-:W2:Y:S01]  /*0150*/  LDG.E R15, desc[UR6][R2.64] ;  /* 0x00000006020f7981 */ /* 0x000ea2000c1e1900 */
[----:B------:R-:W-:-:S06]  /*0160*/  USHF.L.U32 UR4, UR4, 0x1, URZ ;  /* 0x0000000104047899 */ /* 0x000fcc00080006ff */
[----:B------:R-:W-:Y:S02]  /*0170*/  ISETP.LE.AND P0, PT, R10, UR4, PT ;  /* 0x000000040a007c0c */ /* 0x000fe4000bf03270 */
[----:B--2---:R-:W-:-:S05]  /*0180*/  IADD3 R15, PT, PT, R6, R15, RZ ;  /* 0x0000000f060f7210 */ /* 0x004fca0007ffe0ff */
[----:B------:R0:W-:Y:S01]  /*0190*/  STG.E desc[UR6][R2.64], R15 ;  /* 0x0000000f02007986 */ /* 0x0001e2000c101906 */
[----:B------:R-:W-:Y:S06]  /*01a0*/  BAR.SYNC.DEFER_BLOCKING 0x0 ;  /* 0x0000000000007b1d */ /* 0x000fec0000010000 */
[----:B------:R-:W-:Y:S05]  /*01b0*/  @!P0 BRA `(.L_x_0) ;  /* 0xfffffffc00cc8947 */ /* 0x000fea000383ffff */
[----:B------:R-:W-:Y:S05]  /*01c0*/  EXIT ;  /* 0x000000000000794d */ /* 0x000fea0003800000 */
.L_x_1:
[----:B------:R-:W-:-:S00]  /*01d0*/  BRA `(.L_x_1) ;  /* 0xfffffffc00fc7947 */ /* 0x000fc0000383ffff */
[----:B------:R-:W-:-:S00]  /*01e0*/  NOP ;  /* 0x0000000000007918 */ /* 0x000fc00000000000 */
        /* <DEDUP_REMOVED lines=9> */
.L_x_7:


//--------------------- .text._Z4sortPiS_ii       --------------------------
	.section	.text._Z4sortPiS_ii,"ax",@progbits
	.align	128
        .global         _Z4sortPiS_ii
        .type           _Z4sortPiS_ii,@function
        .size           _Z4sortPiS_ii,(.L_x_8 - _Z4sortPiS_ii)
        .other          _Z4sortPiS_ii,@"STO_CUDA_ENTRY STV_DEFAULT"
_Z4sortPiS_ii:
.text._Z4sortPiS_ii:
[----:B------:R-:W-:Y:S01]  /*0000*/  LDC R1, c[0x0][0x37c] ;  /* 0x0000df00ff017b82 */ /* 0x000fe20000000800 */
[----:B------:R-:W0:Y:S07]  /*0010*/  S2R R0, SR_TID.X ;  /* 0x0000000000007919 */ /* 0x000e2e0000002100 */
[----:B------:R-:W0:Y:S01]  /*0020*/  S2UR UR4, SR_CTAID.X ;  /* 0x00000000000479c3 */ /* 0x000e220000002500 */
[----:B------:R-:W1:Y:S07]  /*0030*/  LDCU UR5, c[0x0][0x394] ;  /* 0x00007280ff0577ac */ /* 0x000e6e0008000800 */
[----:B------:R-:W0:Y:S02]  /*0040*/  LDC R7, c[0x0][0x360] ;  /* 0x0000d800ff077b82 */ /* 0x000e240000000800 */
[----:B0-----:R-:W-:-:S05]  /*0050*/  IMAD R7, R7, UR4, R0 ;  /* 0x0000000407077c24 */ /* 0x001fca000f8e0200 */
[----:B-1----:R-:W-:-:S13]  /*0060*/  ISETP.GE.AND P0, PT, R7, UR5, PT ;  /* 0x0000000507007c0c */ /* 0x002fda000bf06270 */
[----:B------:R-:W-:Y:S05]  /*0070*/  @P0 EXIT ;  /* 0x000000000000094d */ /* 0x000fea0003800000 */
[----:B------:R-:W0:Y:S01]  /*0080*/  LDC.64 R10, c[0x0][0x358] ;  /* 0x0000d600ff0a7b82 */ /* 0x000e220000000a00 */
[----:B------:R-:W1:Y:S01]  /*0090*/  LDCU UR4, c[0x0][0x390] ;  /* 0x00007200ff0477ac */ /* 0x000e620008000800 */
[----:B------:R-:W-:Y:S06]  /*00a0*/  BSSY.RECONVERGENT B0, `(.L_x_2) ;  /* 0x000000c000007945 */ /* 0x000fec0003800200 */
[----:B------:R-:W2:Y:S01]  /*00b0*/  LDC.64 R4, c[0x0][0x380] ;  /* 0x0000e000ff047b82 */ /* 0x000ea20000000a00 */
[----:B-1----:R-:W-:-:S07]  /*00c0*/  IMAD.U32 R9, RZ, RZ, UR4 ;  /* 0x00000004ff097e24 */ /* 0x002fce000f8e00ff */
.L_x_3:
[----:B------:R-:W-:-:S13]  /*00d0*/  ISETP.GE.AND P0, PT, R9, 0x1, PT ;  /* 0x000000010900780c */ /* 0x000fda0003f06270 */
[----:B------:R-:W-:Y:S05]  /*00e0*/  @!P0 EXIT ;  /* 0x000000000000894d */ /* 0x000fea0003800000 */
[----:B0-----:R-:W-:Y:S01]  /*00f0*/  R2UR UR4, R10 ;  /* 0x000000000a0472ca */ /* 0x001fe200000e0000 */
[----:B--2---:R-:W-:Y:S01]  /*0100*/  IMAD.WIDE.U32 R2, R9, 0x4, R4 ;  /* 0x0000000409027825 */ /* 0x004fe200078e0004 */
[----:B------:R-:W-:-:S13]  /*0110*/  R2UR UR5, R11 ;  /* 0x000000000b0572ca */ /* 0x000fda00000e0000 */
[----:B------:R-:W2:Y:S01]  /*0120*/  LDG.E R2, desc[UR4][R2.64+-0x8] ;  /* 0xfffff80402027981 */ /* 0x000ea2000c1e1900 */
[----:B------:R-:W-:Y:S01]  /*0130*/  VIADD R9, R9, 0xffffffff ;  /* 0xffffffff09097836 */ /* 0x000fe20000000000 */
[----:B--2---:R-:W-:-:S13]  /*0140*/  ISETP.GT.AND P0, PT, R2, R7, PT ;  /* 0x000000070200720c */ /* 0x004fda0003f04270 */
[----:B------:R-:W-:Y:S05]  /*0150*/  @P0 BRA `(.L_x_3) ;  /* 0xfffffffc00dc0947 */ /* 0x000fea000383ffff */
[----:B------:R-:W-:Y:S05]  /*0160*/  BSYNC.RECONVERGENT B0 ;  /* 0x0000000000007941 */ /* 0x000fea0003800200 */
.L_x_2:
[----:B------:R-:W0:Y:S01]  /*0170*/  LDC.64 R2, c[0x0][0x388] ;  /* 0x0000e200ff027b82 */ /* 0x000e220000000a00 */
[----:B------:R-:W-:Y:S02]  /*0180*/  R2UR UR4, R10 ;  /* 0x000000000a0472ca */ /* 0x000fe400000e0000 */
[----:B------:R-:W-:Y:S01]  /*0190*/  R2UR UR5, R11 ;  /* 0x000000000b0572ca */ /* 0x000fe200000e0000 */
[----:B0-----:R-:W-:-:S12]  /*01a0*/  IMAD.WIDE R2, R7, 0x4, R2 ;  /* 0x0000000407027825 */ /* 0x001fd800078e0202 */
[----:B------:R-:W-:Y:S01]  /*01b0*/  STG.E desc[UR4][R2.64], R9 ;  /* 0x0000000902007986 */ /* 0x000fe2000c101904 */
[----:B------:R-:W-:Y:S05]  /*01c0*/  EXIT ;  /* 0x000000000000794d */ /* 0x000fea0003800000 */
.L_x_4:
        /* <DEDUP_REMOVED lines=11> */
.L_x_8:


//--------------------- .text._Z5countPiS_i       --------------------------
	.section	.text._Z5countPiS_i,"ax",@progbits
	.align	128
        .global         _Z5countPiS_i
        .type           _Z5countPiS_i,@function
        .size           _Z5countPiS_i,(.L_x_9 - _Z5countPiS_i)
        .other          _Z5countPiS_i,@"STO_CUDA_ENTRY STV_DEFAULT"
_Z5countPiS_i:
.text._Z5countPiS_i:
        /* <DEDUP_REMOVED lines=9> */
[----:B------:R-:W1:Y:S01]  /*0090*/  LDCU.64 UR4, c[0x0][0x358] ;  /* 0x00006b00ff0477ac */ /* 0x000e620008000a00 */
[----:B0-----:R-:W-:-:S06]  /*00a0*/  IMAD.WIDE R2, R5, 0x4, R2 ;  /* 0x0000000405027825 */ /* 0x001fcc00078e0202 */
[----:B------:R-:W0:Y:S01]  /*00b0*/  LDC.64 R4, c[0x0][0x380] ;  /* 0x0000e000ff047b82 */ /* 0x000e220000000a00 */
[----:B-1----:R-:W0:Y:S01]  /*00c0*/  LDG.E R3, desc[UR4][R2.64] ;  /* 0x0000000402037981 */ /* 0x002e22000c1e1900 */
[----:B------:R-:W-:Y:S02]  /*00d0*/  HFMA2 R7, -RZ, RZ, 0, 5.9604644775390625e-08 ;  /* 0x00000001ff077431 */ /* 0x000fe400000001ff */
[----:B0-----:R-:W-:-:S05]  /*00e0*/  IMAD.WIDE R4, R3, 0x4, R4 ;  /* 0x0000000403047825 */ /* 0x001fca00078e0204 */
[----:B------:R-:W-:Y:S01]  /*00f0*/  REDG.E.ADD.STRONG.GPU desc[UR4][R4.64], R7 ;  /* 0x000000070400798e */ /* 0x000fe2000c12e104 */
[----:B------:R-:W-:Y:S05]  /*0100*/  EXIT ;  /* 0x000000000000794d */ /* 0x000fea0003800000 */
.L_x_5:
        /* <DEDUP_REMOVED lines=15> */
.L_x_9:


//--------------------- .text._Z4initPii          --------------------------
	.section	.text._Z4initPii,"ax",@progbits
	.align	128
        .global         _Z4initPii
        .type           _Z4initPii,@function
        .size           _Z4initPii,(.L_x_10 - _Z4initPii)
        .other          _Z4initPii,@"STO_CUDA_ENTRY STV_DEFAULT"
_Z4initPii:
.text._Z4initPii:
        /* <DEDUP_REMOVED lines=10> */
[----:B0-----:R-:W-:-:S05]  /*00a0*/  IMAD.WIDE R2, R5, 0x4, R2 ;  /* 0x0000000405027825 */ /* 0x001fca00078e0202 */
[----:B-1----:R-:W-:Y:S01]  /*00b0*/  STG.E desc[UR4][R2.64], RZ ;  /* 0x000000ff02007986 */ /* 0x002fe2000c101904 */
[----:B------:R-:W-:Y:S05]  /*00c0*/  EXIT ;  /* 0x000000000000794d */ /* 0x000fea0003800000 */
.L_x_6:
        /* <DEDUP_REMOVED lines=11> */
.L_x_10:


//--------------------- .nv.shared.reserved.0     --------------------------
	.section	.nv.shared.reserved.0,"aw",@nobits
	.weak		__nv_reservedSMEM_offset_0_alias
	.size		__nv_reservedSMEM_offset_0_alias, 0, 64
	.other		__nv_reservedSMEM_offset_0_alias,@"STO_CUDA_RESERVED_SHARED STV_DEFAULT"
__nv_reservedSMEM_offset_0_alias:
	.zero		0
	.zero		64


//--------------------- .nv.constant0._Z4scanPiS_i --------------------------
	.section	.nv.constant0._Z4scanPiS_i,"a",@progbits
	.sectionflags	@""
	.align	4
.nv.constant0._Z4scanPiS_i:
	.zero		916


//--------------------- .nv.constant0._Z4sortPiS_ii --------------------------
	.section	.nv.constant0._Z4sortPiS_ii,"a",@progbits
	.sectionflags	@""
	.align	4
.nv.constant0._Z4sortPiS_ii:
	.zero		920


//--------------------- .nv.constant0._Z5countPiS_i --------------------------
	.section	.nv.constant0._Z5countPiS_i,"a",@progbits
	.sectionflags	@""
	.align	4
.nv.constant0._Z5countPiS_i:
	.zero		916


//--------------------- .nv.constant0._Z4initPii  --------------------------
	.section	.nv.constant0._Z4initPii,"a",@progbits
	.sectionflags	@""
	.align	4
.nv.constant0._Z4initPii:
	.zero		908


//--------------------- SYMBOLS --------------------------

	.type		.nv.reservedSmem.offset0,@object
	.size		.nv.reservedSmem.offset0,0x4
